//
// Generated by NVIDIA NVVM Compiler
//
// Compiler Build ID: CL-36424714
// Cuda compilation tools, release 13.0, V13.0.88
// Based on NVVM 20.0.0
//

.version 9.0
.target sm_100
.address_size 64

	// .globl	_Z7dkernelv
.extern .func  (.param .b32 func_retval0) vprintf
(
	.param .b64 vprintf_param_0,
	.param .b64 vprintf_param_1
)
;
.global .align 1 .b8 $str[4] = {37, 100, 10};

.visible .entry _Z7dkernelv()
{
	.local .align 8 .b8 	__local_depot0[8];
	.reg .b64 	%SP;
	.reg .b64 	%SPL;
	.reg .b32 	%r<31>;
	.reg .b64 	%rd<5>;

	mov.u64 	%SPL, __local_depot0;
	cvta.local.u64 	%SP, %SPL;
	add.u64 	%rd1, %SP, 0;
	add.u64 	%rd2, %SPL, 0;
	mov.b32 	%r1, 1;
	st.local.u32 	[%rd2], %r1;
	mov.u64 	%rd3, $str;
	cvta.global.u64 	%rd4, %rd3;
	{ // callseq 0, 0
	.param .b64 param0;
	st.param.b64 	[param0], %rd4;
	.param .b64 param1;
	st.param.b64 	[param1], %rd1;
	.param .b32 retval0;
	call.uni (retval0), 
	vprintf, 
	(
	param0, 
	param1
	);
	ld.param.b32 	%r2, [retval0];
	} // callseq 0
	mov.b32 	%r4, 4;
	st.local.u32 	[%rd2], %r4;
	{ // callseq 1, 0
	.param .b64 param0;
	st.param.b64 	[param0], %rd4;
	.param .b64 param1;
	st.param.b64 	[param1], %rd1;
	.param .b32 retval0;
	call.uni (retval0), 
	vprintf, 
	(
	param0, 
	param1
	);
	ld.param.b32 	%r5, [retval0];
	} // callseq 1
	mov.b32 	%r7, 9;
	st.local.u32 	[%rd2], %r7;
	{ // callseq 2, 0
	.param .b64 param0;
	st.param.b64 	[param0], %rd4;
	.param .b64 param1;
	st.param.b64 	[param1], %rd1;
	.param .b32 retval0;
	call.uni (retval0), 
	vprintf, 
	(
	param0, 
	param1
	);
	ld.param.b32 	%r8, [retval0];
	} // callseq 2
	mov.b32 	%r10, 16;
	st.local.u32 	[%rd2], %r10;
	{ // callseq 3, 0
	.param .b64 param0;
	st.param.b64 	[param0], %rd4;
	.param .b64 param1;
	st.param.b64 	[param1], %rd1;
	.param .b32 retval0;
	call.uni (retval0), 
	vprintf, 
	(
	param0, 
	param1
	);
	ld.param.b32 	%r11, [retval0];
	} // callseq 3
	mov.b32 	%r13, 25;
	st.local.u32 	[%rd2], %r13;
	{ // callseq 4, 0
	.param .b64 param0;
	st.param.b64 	[param0], %rd4;
	.param .b64 param1;
	st.param.b64 	[param1], %rd1;
	.param .b32 retval0;
	call.uni (retval0), 
	vprintf, 
	(
	param0, 
	param1
	);
	ld.param.b32 	%r14, [retval0];
	} // callseq 4
	mov.b32 	%r16, 36;
	st.local.u32 	[%rd2], %r16;
	{ // callseq 5, 0
	.param .b64 param0;
	st.param.b64 	[param0], %rd4;
	.param .b64 param1;
	st.param.b64 	[param1], %rd1;
	.param .b32 retval0;
	call.uni (retval0), 
	vprintf, 
	(
	param0, 
	param1
	);
	ld.param.b32 	%r17, [retval0];
	} // callseq 5
	mov.b32 	%r19, 49;
	st.local.u32 	[%rd2], %r19;
	{ // callseq 6, 0
	.param .b64 param0;
	st.param.b64 	[param0], %rd4;
	.param .b64 param1;
	st.param.b64 	[param1], %rd1;
	.param .b32 retval0;
	call.uni (retval0), 
	vprintf, 
	(
	param0, 
	param1
	);
	ld.param.b32 	%r20, [retval0];
	} // callseq 6
	mov.b32 	%r22, 64;
	st.local.u32 	[%rd2], %r22;
	{ // callseq 7, 0
	.param .b64 param0;
	st.param.b64 	[param0], %rd4;
	.param .b64 param1;
	st.param.b64 	[param1], %rd1;
	.param .b32 retval0;
	call.uni (retval0), 
	vprintf, 
	(
	param0, 
	param1
	);
	ld.param.b32 	%r23, [retval0];
	} // callseq 7
	mov.b32 	%r25, 81;
	st.local.u32 	[%rd2], %r25;
	{ // callseq 8, 0
	.param .b64 param0;
	st.param.b64 	[param0], %rd4;
	.param .b64 param1;
	st.param.b64 	[param1], %rd1;
	.param .b32 retval0;
	call.uni (retval0), 
	vprintf, 
	(
	param0, 
	param1
	);
	ld.param.b32 	%r26, [retval0];
	} // callseq 8
	mov.b32 	%r28, 100;
	st.local.u32 	[%rd2], %r28;
	{ // callseq 9, 0
	.param .b64 param0;
	st.param.b64 	[param0], %rd4;
	.param .b64 param1;
	st.param.b64 	[param1], %rd1;
	.param .b32 retval0;
	call.uni (retval0), 
	vprintf, 
	(
	param0, 
	param1
	);
	ld.param.b32 	%r29, [retval0];
	} // callseq 9
	ret;

}


// ===== COMPILED SASS (sm_100) =====

	.target	sm_100

	.elftype	@"ET_EXEC"


//--------------------- .note.nv.tkinfo           --------------------------
	.section	.note.nv.tkinfo,"",@"SHT_NOTE"
	.sectionflags	@"SHF_NOTE_NV_TKINFO"
	.tkinfo
        /*0018*/ 	.word	0x00000002
        /*0030*/ 	.string	""
        /*0030*/ 	.string	"ptxas"
        /*0030*/ 	.string	"Cuda compilation tools, release 13.0, V13.0.88"
        /*0030*/ 	.string	"Build cuda_13.0.r13.0/compiler.36424714_0"
        /*0030*/ 	.string	"-arch sm_100 -m 64 "



//--------------------- .note.nv.cuinfo           --------------------------
	.section	.note.nv.cuinfo,"",@"SHT_NOTE"
	.sectionflags	@"SHF_NOTE_NV_CUINFO"
        /*0018*/ 	.short	0x0002
        /*001a*/ 	.short	0x0064
        /*001c*/ 	.short	0x0082
	.zero		2


//--------------------- .nv.info                  --------------------------
	.section	.nv.info,"",@"SHT_CUDA_INFO"
	.align	4


	//----- nvinfo : EIATTR_REGCOUNT
	.align		4
        /*0000*/ 	.byte	0x04, 0x2f
        /*0002*/ 	.short	(.L_2 - .L_1)
	.align		4
.L_1:
        /*0004*/ 	.word	index@(_Z7dkernelv)
        /*0008*/ 	.word	0x00000018


	//----- nvinfo : EIATTR_FRAME_SIZE
	.align		4
.L_2:
        /*000c*/ 	.byte	0x04, 0x11
        /*000e*/ 	.short	(.L_4 - .L_3)
	.align		4
.L_3:
        /*0010*/ 	.word	index@(_Z7dkernelv)
        /*0014*/ 	.word	0x00000008


	//----- nvinfo : EIATTR_MIN_STACK_SIZE
	.align		4
.L_4:
        /*0018*/ 	.byte	0x04, 0x12
        /*001a*/ 	.short	(.L_6 - .L_5)
	.align		4
.L_5:
        /*001c*/ 	.word	index@(_Z7dkernelv)
        /*0020*/ 	.word	0x00000008
.L_6:


//--------------------- .nv.compat                --------------------------
	.section	.nv.compat,"",@"SHT_CUDA_COMPAT_INFO"
	.align	4
        /*0000*/ 	.byte	0x02, 0x09, 0x00, 0x00, 0x02, 0x02, 0x01, 0x00, 0x02, 0x05, 0x05, 0x00, 0x03, 0x07, 0x01, 0x01
        /*0010*/ 	.byte	0x02, 0x03, 0x00, 0x00, 0x02, 0x06, 0x01, 0x00, 0x04, 0x0b, 0x08, 0x00, 0x09, 0x00, 0x00, 0x00
        /*0020*/ 	.byte	0x00, 0x00, 0x00, 0x00


//--------------------- .nv.info._Z7dkernelv      --------------------------
	.section	.nv.info._Z7dkernelv,"",@"SHT_CUDA_INFO"
	.sectionflags	@""
	.align	4


	//----- nvinfo : EIATTR_CUDA_API_VERSION
	.align		4
        /*0000*/ 	.byte	0x04, 0x37
        /*0002*/ 	.short	(.L_8 - .L_7)
.L_7:
        /*0004*/ 	.word	0x00000082


	//----- nvinfo : EIATTR_SPARSE_MMA_MASK
	.align		4
.L_8:
        /*0008*/ 	.byte	0x03, 0x50
        /*000a*/ 	.short	0x0000


	//----- nvinfo : EIATTR_MAXREG_COUNT
	.align		4
        /*000c*/ 	.byte	0x03, 0x1b
        /*000e*/ 	.short	0x00ff


	//----- nvinfo : EIATTR_EXTERNS
	.align		4
        /*0010*/ 	.byte	0x04, 0x0f
        /*0012*/ 	.short	(.L_10 - .L_9)


	//   ....[0]....
	.align		4
.L_9:
        /*0014*/ 	.word	index@(vprintf)


	//----- nvinfo : EIATTR_MERCURY_ISA_VERSION
	.align		4
.L_10:
        /*0018*/ 	.byte	0x03, 0x5f
        /*001a*/ 	.short	0x0101


	//----- nvinfo : EIATTR_VRC_CTA_INIT_COUNT
	.align		4
        /*001c*/ 	.byte	0x02, 0x4a
	.zero		1
	.zero		1


	//----- nvinfo : EIATTR_SYSCALL_OFFSETS
	.align		4
        /*0020*/ 	.byte	0x04, 0x46
        /*0022*/ 	.short	(.L_12 - .L_11)


	//   ....[0]....
.L_11:
        /*0024*/ 	.word	0x00000100


	//   ....[1]....
        /*0028*/ 	.word	0x000001a0


	//   ....[2]....
        /*002c*/ 	.word	0x00000240


	//   ....[3]....
        /*0030*/ 	.word	0x000002e0


	//   ....[4]....
        /*0034*/ 	.word	0x00000380


	//   ....[5]....
        /*0038*/ 	.word	0x00000420


	//   ....[6]....
        /*003c*/ 	.word	0x000004c0


	//   ....[7]....
        /*0040*/ 	.word	0x00000560


	//   ....[8]....
        /*0044*/ 	.word	0x00000600


	//   ....[9]....
        /*0048*/ 	.word	0x000006a0


	//----- nvinfo : EIATTR_EXIT_INSTR_OFFSETS
	.align		4
.L_12:
        /*004c*/ 	.byte	0x04, 0x1c
        /*004e*/ 	.short	(.L_14 - .L_13)


	//   ....[0]....
.L_13:
        /*0050*/ 	.word	0x000006b0


	//----- nvinfo : EIATTR_SW_WAR
	.align		4
.L_14:
        /*0054*/ 	.byte	0x04, 0x36
        /*0056*/ 	.short	(.L_16 - .L_15)
.L_15:
        /*0058*/ 	.word	0x00000008
.L_16:


//--------------------- .nv.callgraph             --------------------------
	.section	.nv.callgraph,"",@"SHT_CUDA_CALLGRAPH"
	.align	4
	.sectionentsize	8
	.align		4
        /*0000*/ 	.word	0x00000000
	.align		4
        /*0004*/ 	.word	0xffffffff
	.align		4
        /*0008*/ 	.word	index@(_Z7dkernelv)
	.align		4
        /*000c*/ 	.word	index@(vprintf)
	.align		4
        /*0010*/ 	.word	0x00000000
	.align		4
        /*0014*/ 	.word	0xfffffffe
	.align		4
        /*0018*/ 	.word	0x00000000
	.align		4
        /*001c*/ 	.word	0xfffffffd
	.align		4
        /*0020*/ 	.word	0x00000000
	.align		4
        /*0024*/ 	.word	0xfffffffc


//--------------------- .nv.constant4             --------------------------
	.section	.nv.constant4,"a",@progbits
	.align	8
	.align		8
.nv.constant4:
        /*0000*/ 	.dword	vprintf
	.align		8
        /*0008*/ 	.dword	$str


//--------------------- .text._Z7dkernelv         --------------------------
	.section	.text._Z7dkernelv,"ax",@progbits
	.align	128
        .global         _Z7dkernelv
        .type           _Z7dkernelv,@function
        .size           _Z7dkernelv,(.L_x_11 - _Z7dkernelv)
        .other          _Z7dkernelv,@"STO_CUDA_ENTRY STV_DEFAULT"
_Z7dkernelv:
.text._Z7dkernelv:
[----:B------:R-:W0:Y:S01]  /*0000*/  LDC R1, c[0x0][0x37c] ;  /* 0x0000df00ff017b82 */ /* 0x000e220000000800 */
[----:B------:R-:W1:Y:S01]  /*0010*/  LDCU UR4, c[0x0][0x2f8] ;  /* 0x00005f00ff0477ac */ /* 0x000e620008000800 */
[----:B0-----:R-:W-:Y:S01]  /*0020*/  VIADD R1, R1, 0xfffffff8 ;  /* 0xfffffff801017836 */ /* 0x001fe20000000000 */
[----:B------:R-:W-:Y:S01]  /*0030*/  MOV R2, 0x0 ;  /* 0x0000000000027802 */ /* 0x000fe20000000f00 */
[----:B------:R-:W-:Y:S01]  /*0040*/  IMAD.MOV.U32 R0, RZ, RZ, 0x1 ;  /* 0x00000001ff007424 */ /* 0x000fe200078e00ff */
[----:B------:R-:W0:Y:S03]  /*0050*/  LDCU UR5, c[0x0][0x2fc] ;  /* 0x00005f80ff0577ac */ /* 0x000e260008000800 */
[----:B------:R2:W3:Y:S01]  /*0060*/  LDC.64 R8, c[0x4][R2] ;  /* 0x0100000002087b82 */ /* 0x0004e20000000a00 */
[----:B------:R2:W-:Y:S01]  /*0070*/  STL [R1], R0 ;  /* 0x0000000001007387 */ /* 0x0005e20000100800 */
[----:B------:R-:W4:Y:S01]  /*0080*/  LDCU.64 UR6, c[0x4][0x8] ;  /* 0x01000100ff0677ac */ /* 0x000f220008000a00 */
[----:B-1----:R-:W-:-:S04]  /*0090*/  IADD3 R16, P0, PT, R1, UR4, RZ ;  /* 0x0000000401107c10 */ /* 0x002fc8000ff1e0ff */
[----:B0-----:R-:W-:Y:S02]  /*00a0*/  IADD3.X R17, PT, PT, RZ, UR5, RZ, P0, !PT ;  /* 0x00000005ff117c10 */ /* 0x001fe400087fe4ff */
[----:B------:R-:W-:Y:S01]  /*00b0*/  MOV R6, R16 ;  /* 0x0000001000067202 */ /* 0x000fe20000000f00 */
[----:B----4-:R-:W-:Y:S02]  /*00c0*/  IMAD.U32 R4, RZ, RZ, UR6 ;  /* 0x00000006ff047e24 */ /* 0x010fe4000f8e00ff */
[----:B------:R-:W-:Y:S02]  /*00d0*/  IMAD.U32 R5, RZ, RZ, UR7 ;  /* 0x00000007ff057e24 */ /* 0x000fe4000f8e00ff */
[----:B--2---:R-:W-:-:S07]  /*00e0*/  IMAD.MOV.U32 R7, RZ, RZ, R17 ;  /* 0x000000ffff077224 */ /* 0x004fce00078e0011 */
[----:B------:R-:W-:-:S07]  /*00f0*/  LEPC R20, `(.L_x_0) ;  /* 0x000000001014794e */ /* 0x000fce0000000000 */
[----:B---3--:R-:W-:Y:S05]  /*0100*/  CALL.ABS.NOINC R8 ;  /* 0x0000000008007343 */ /* 0x008fea0003c00000 */
.L_x_0:
[----:B------:R-:W-:Y:S01]  /*0110*/  IMAD.MOV.U32 R0, RZ, RZ, 0x4 ;  /* 0x00000004ff007424 */ /* 0x000fe200078e00ff */
[----:B------:R0:W1:Y:S01]  /*0120*/  LDC.64 R8, c[0x4][R2] ;  /* 0x0100000002087b82 */ /* 0x0000620000000a00 */
[----:B------:R-:W2:Y:S01]  /*0130*/  LDCU.64 UR4, c[0x4][0x8] ;  /* 0x01000100ff0477ac */ /* 0x000ea20008000a00 */
[----:B------:R-:W-:Y:S01]  /*0140*/  IMAD.MOV.U32 R6, RZ, RZ, R16 ;  /* 0x000000ffff067224 */ /* 0x000fe200078e0010 */
[----:B------:R-:W-:Y:S01]  /*0150*/  MOV R7, R17 ;  /* 0x0000001100077202 */ /* 0x000fe20000000f00 */
[----:B------:R0:W-:Y:S01]  /*0160*/  STL [R1], R0 ;  /* 0x0000000001007387 */ /* 0x0001e20000100800 */
[----:B--2---:R-:W-:Y:S01]  /*0170*/  MOV R4, UR4 ;  /* 0x0000000400047c02 */ /* 0x004fe20008000f00 */
[----:B0-----:R-:W-:-:S07]  /*0180*/  IMAD.U32 R5, RZ, RZ, UR5 ;  /* 0x00000005ff057e24 */ /* 0x001fce000f8e00ff */
[----:B------:R-:W-:-:S07]  /*0190*/  LEPC R20, `(.L_x_1) ;  /* 0x000000001014794e */ /* 0x000fce0000000000 */
[----:B-1----:R-:W-:Y:S05]  /*01a0*/  CALL.ABS.NOINC R8 ;  /* 0x0000000008007343 */ /* 0x002fea0003c00000 */
.L_x_1:
[----:B------:R-:W-:Y:S01]  /*01b0*/  IMAD.MOV.U32 R0, RZ, RZ, 0x9 ;  /* 0x00000009ff007424 */ /* 0x000fe200078e00ff */
[----:B------:R0:W1:Y:S01]  /*01c0*/  LDC.64 R8, c[0x4][R2] ;  /* 0x0100000002087b82 */ /* 0x0000620000000a00 */
[----:B------:R-:W2:Y:S01]  /*01d0*/  LDCU.64 UR4, c[0x4][0x8] ;  /* 0x01000100ff0477ac */ /* 0x000ea20008000a00 */
[----:B------:R-:W-:Y:S02]  /*01e0*/  IMAD.MOV.U32 R6, RZ, RZ, R16 ;  /* 0x000000ffff067224 */ /* 0x000fe400078e0010 */
[----:B------:R0:W-:Y:S01]  /*01f0*/  STL [R1], R0 ;  /* 0x0000000001007387 */ /* 0x0001e20000100800 */
[----:B------:R-:W-:Y:S02]  /*0200*/  IMAD.MOV.U32 R7, RZ, RZ, R17 ;  /* 0x000000ffff077224 */ /* 0x000fe400078e0011 */
[----:B--2---:R-:W-:Y:S01]  /*0210*/  IMAD.U32 R4, RZ, RZ, UR4 ;  /* 0x00000004ff047e24 */ /* 0x004fe2000f8e00ff */
[----:B0-----:R-:W-:-:S07]  /*0220*/  MOV R5, UR5 ;  /* 0x0000000500057c02 */ /* 0x001fce0008000f00 */
[----:B------:R-:W-:-:S07]  /*0230*/  LEPC R20, `(.L_x_2) ;  /* 0x000000001014794e */ /* 0x000fce0000000000 */
[----:B-1----:R-:W-:Y:S05]  /*0240*/  CALL.ABS.NOINC R8 ;  /* 0x0000000008007343 */ /* 0x002fea0003c00000 */
.L_x_2:
[----:B------:R-:W-:Y:S01]  /*0250*/  HFMA2 R0, -RZ, RZ, 0, 9.5367431640625e-07 ;  /* 0x00000010ff007431 */ /* 0x000fe200000001ff */
[----:B------:R0:W1:Y:S01]  /*0260*/  LDC.64 R8, c[0x4][R2] ;  /* 0x0100000002087b82 */ /* 0x0000620000000a00 */
[----:B------:R-:W2:Y:S01]  /*0270*/  LDCU.64 UR4, c[0x4][0x8] ;  /* 0x01000100ff0477ac */ /* 0x000ea20008000a00 */
[----:B------:R-:W-:Y:S01]  /*0280*/  MOV R6, R16 ;  /* 0x0000001000067202 */ /* 0x000fe20000000f00 */
[----:B------:R-:W-:Y:S01]  /*0290*/  IMAD.MOV.U32 R7, RZ, RZ, R17 ;  /* 0x000000ffff077224 */ /* 0x000fe200078e0011 */
[----:B------:R0:W-:Y:S01]  /*02a0*/  STL [R1], R0 ;  /* 0x0000000001007387 */ /* 0x0001e20000100800 */
[----:B--2---:R-:W-:Y:S02]  /*02b0*/  IMAD.U32 R4, RZ, RZ, UR4 ;  /* 0x00000004ff047e24 */ /* 0x004fe4000f8e00ff */
[----:B0-----:R-:W-:-:S07]  /*02c0*/  IMAD.U32 R5, RZ, RZ, UR5 ;  /* 0x00000005ff057e24 */ /* 0x001fce000f8e00ff */
[----:B------:R-:W-:-:S07]  /*02d0*/  LEPC R20, `(.L_x_3) ;  /* 0x000000001014794e */ /* 0x000fce0000000000 */
[----:B-1----:R-:W-:Y:S05]  /*02e0*/  CALL.ABS.NOINC R8 ;  /* 0x0000000008007343 */ /* 0x002fea0003c00000 */
.L_x_3:
        /* <DEDUP_REMOVED lines=10> */
.L_x_4:
[----:B------:R-:W-:Y:S01]  /*0390*/  IMAD.MOV.U32 R0, RZ, RZ, 0x24 ;  /* 0x00000024ff007424 */ /* 0x000fe200078e00ff */
[----:B------:R0:W1:Y:S01]  /*03a0*/  LDC.64 R8, c[0x4][R2] ;  /* 0x0100000002087b82 */ /* 0x0000620000000a00 */
[----:B------:R-:W2:Y:S01]  /*03b0*/  LDCU.64 UR4, c[0x4][0x8] ;  /* 0x01000100ff0477ac */ /* 0x000ea20008000a00 */
[----:B------:R-:W-:Y:S01]  /*03c0*/  IMAD.MOV.U32 R6, RZ, RZ, R16 ;  /* 0x000000ffff067224 */ /* 0x000fe200078e0010 */
[----:B------:R-:W-:Y:S01]  /*03d0*/  MOV R7, R17 ;  /* 0x0000001100077202 */ /* 0x000fe20000000f00 */
[----:B------:R0:W-:Y:S01]  /*03e0*/  STL [R1], R0 ;  /* 0x0000000001007387 */ /* 0x0001e20000100800 */
[----:B--2---:R-:W-:Y:S01]  /*03f0*/  IMAD.U32 R4, RZ, RZ, UR4 ;  /* 0x00000004ff047e24 */ /* 0x004fe2000f8e00ff */
[----:B0-----:R-:W-:-:S07]  /*0400*/  MOV R5, UR5 ;  /* 0x0000000500057c02 */ /* 0x001fce0008000f00 */
[----:B------:R-:W-:-:S07]  /*0410*/  LEPC R20, `(.L_x_5) ;  /* 0x000000001014794e */ /* 0x000fce0000000000 */
[----:B-1----:R-:W-:Y:S05]  /*0420*/  CALL.ABS.NOINC R8 ;  /* 0x0000000008007343 */ /* 0x002fea0003c00000 */
.L_x_5:
[----:B------:R-:W-:Y:S01]  /*0430*/  IMAD.MOV.U32 R0, RZ, RZ, 0x31 ;  /* 0x00000031ff007424 */ /* 0x000fe200078e00ff */
[----:B------:R0:W1:Y:S01]  /*0440*/  LDC.64 R8, c[0x4][R2] ;  /* 0x0100000002087b82 */ /* 0x0000620000000a00 */
[----:B------:R-:W2:Y:S01]  /*0450*/  LDCU.64 UR4, c[0x4][0x8] ;  /* 0x01000100ff0477ac */ /* 0x000ea20008000a00 */
[----:B------:R-:W-:Y:S01]  /*0460*/  MOV R6, R16 ;  /* 0x0000001000067202 */ /* 0x000fe20000000f00 */
[----:B------:R-:W-:Y:S01]  /*0470*/  IMAD.MOV.U32 R7, RZ, RZ, R17 ;  /* 0x000000ffff077224 */ /* 0x000fe200078e0011 */
[----:B------:R0:W-:Y:S01]  /*0480*/  STL [R1], R0 ;  /* 0x0000000001007387 */ /* 0x0001e20000100800 */
[----:B--2---:R-:W-:Y:S01]  /*0490*/  MOV R4, UR4 ;  /* 0x0000000400047c02 */ /* 0x004fe20008000f00 */
[----:B0-----:R-:W-:-:S07]  /*04a0*/  IMAD.U32 R5, RZ, RZ, UR5 ;  /* 0x00000005ff057e24 */ /* 0x001fce000f8e00ff */
[----:B------:R-:W-:-:S07]  /*04b0*/  LEPC R20, `(.L_x_6) ;  /* 0x000000001014794e */ /* 0x000fce0000000000 */
[----:B-1----:R-:W-:Y:S05]  /*04c0*/  CALL.ABS.NOINC R8 ;  /* 0x0000000008007343 */ /* 0x002fea0003c00000 */
.L_x_6:
[----:B------:R-:W-:Y:S01]  /*04d0*/  HFMA2 R0, -RZ, RZ, 0, 3.814697265625e-06 ;  /* 0x00000040ff007431 */ /* 0x000fe200000001ff */
        /* <DEDUP_REMOVED lines=9> */
.L_x_7:
        /* <DEDUP_REMOVED lines=10> */
.L_x_8:
[----:B------:R-:W-:Y:S01]  /*0610*/  HFMA2 R0, -RZ, RZ, 0, 5.9604644775390625e-06 ;  /* 0x00000064ff007431 */ /* 0x000fe200000001ff */
[----:B------:R-:W0:Y:S01]  /*0620*/  LDC.64 R2, c[0x4][R2] ;  /* 0x0100000002027b82 */ /* 0x000e220000000a00 */
[----:B------:R-:W1:Y:S01]  /*0630*/  LDCU.64 UR4, c[0x4][0x8] ;  /* 0x01000100ff0477ac */ /* 0x000e620008000a00 */
[----:B------:R-:W-:Y:S01]  /*0640*/  IMAD.MOV.U32 R6, RZ, RZ, R16 ;  /* 0x000000ffff067224 */ /* 0x000fe200078e0010 */
[----:B------:R-:W-:Y:S01]  /*0650*/  MOV R7, R17 ;  /* 0x0000001100077202 */ /* 0x000fe20000000f00 */
[----:B------:R2:W-:Y:S01]  /*0660*/  STL [R1], R0 ;  /* 0x0000000001007387 */ /* 0x0005e20000100800 */
[----:B-1----:R-:W-:Y:S01]  /*0670*/  IMAD.U32 R4, RZ, RZ, UR4 ;  /* 0x00000004ff047e24 */ /* 0x002fe2000f8e00ff */
[----:B--2---:R-:W-:-:S07]  /*0680*/  MOV R5, UR5 ;  /* 0x0000000500057c02 */ /* 0x004fce0008000f00 */
[----:B------:R-:W-:-:S07]  /*0690*/  LEPC R20, `(.L_x_9) ;  /* 0x000000001014794e */ /* 0x000fce0000000000 */
[----:B0-----:R-:W-:Y:S05]  /*06a0*/  CALL.ABS.NOINC R2 ;  /* 0x0000000002007343 */ /* 0x001fea0003c00000 */
.L_x_9:
[----:B------:R-:W-:Y:S05]  /*06b0*/  EXIT ;  /* 0x000000000000794d */ /* 0x000fea0003800000 */
.L_x_10:
[----:B------:R-:W-:-:S00]  /*06c0*/  BRA `(.L_x_10) ;  /* 0xfffffffc00fc7947 */ /* 0x000fc0000383ffff */
[----:B------:R-:W-:-:S00]  /*06d0*/  NOP ;  /* 0x0000000000007918 */ /* 0x000fc00000000000 */
        /* <DEDUP_REMOVED lines=10> */
.L_x_11:


//--------------------- .nv.global.init           --------------------------
	.section	.nv.global.init,"aw",@progbits
.nv.global.init:
	.type		$str,@object
	.size		$str,(.L_0 - $str)
$str:
        /*0000*/ 	.byte	0x25, 0x64, 0x0a, 0x00
.L_0:


//--------------------- .nv.shared.reserved.0     --------------------------
	.section	.nv.shared.reserved.0,"aw",@nobits
	.weak		__nv_reservedSMEM_offset_0_alias
	.size		__nv_reservedSMEM_offset_0_alias, 0, 64
	.other		__nv_reservedSMEM_offset_0_alias,@"STO_CUDA_RESERVED_SHARED STV_DEFAULT"
__nv_reservedSMEM_offset_0_alias:
	.zero		0
	.zero		64


//--------------------- .nv.constant0._Z7dkernelv --------------------------
	.section	.nv.constant0._Z7dkernelv,"a",@progbits
	.sectionflags	@""
	.align	4
.nv.constant0._Z7dkernelv:
	.zero		896


//--------------------- SYMBOLS --------------------------

	.type		.nv.reservedSmem.offset0,@object
	.size		.nv.reservedSmem.offset0,0x4
	.type		vprintf,@function
